	.headerflags	@"EF_CUDA_TEXMODE_UNIFIED EF_CUDA_64BIT_ADDRESS EF_CUDA_ACCELERATORS EF_CUDA_SM90 EF_CUDA_VIRTUAL_SM(EF_CUDA_SM90)"
	.elftype	@"ET_EXEC"


//--------------------- .nv.info                  --------------------------
	.section	.nv.info,"",@"SHT_CUDA_INFO"
	.align	4


	//----- nvinfo : EIATTR_REGCOUNT
	.align		4
        /*0000*/ 	.byte	0x04, 0x2f
        /*0002*/ 	.short	(.L_1 - .L_0)
	.align		4
.L_0:
        /*0004*/ 	.word	index@(triton_per_fused_native_group_norm_10)
        /*0008*/ 	.word	0x0000001c


	//----- nvinfo : EIATTR_MIN_STACK_SIZE
	.align		4
.L_1:
        /*000c*/ 	.byte	0x04, 0x12
        /*000e*/ 	.short	(.L_3 - .L_2)
	.align		4
.L_2:
        /*0010*/ 	.word	index@(triton_per_fused_native_group_norm_10)
        /*0014*/ 	.word	0x00000000


	//----- nvinfo : EIATTR_FRAME_SIZE
	.align		4
.L_3:
        /*0018*/ 	.byte	0x04, 0x11
        /*001a*/ 	.short	(.L_5 - .L_4)
	.align		4
.L_4:
        /*001c*/ 	.word	index@(triton_per_fused_native_group_norm_10)
        /*0020*/ 	.word	0x00000000


	//----- nvinfo : EIATTR_MIN_STACK_SIZE
	.align		4
.L_5:
        /*0024*/ 	.byte	0x04, 0x12
        /*0026*/ 	.short	(.L_7 - .L_6)
	.align		4
.L_6:
        /*0028*/ 	.word	index@(triton_per_fused_native_group_norm_10)
        /*002c*/ 	.word	0x00000000
.L_7:


//--------------------- .nv.info.triton_per_fused_native_group_norm_10 --------------------------
	.section	.nv.info.triton_per_fused_native_group_norm_10,"",@"SHT_CUDA_INFO"
	.sectionflags	@""
	.align	4


	//----- nvinfo : EIATTR_CUDA_API_VERSION
	.align		4
        /*0000*/ 	.byte	0x04, 0x37
        /*0002*/ 	.short	(.L_9 - .L_8)
.L_8:
        /*0004*/ 	.word	0x0000007c


	//----- nvinfo : EIATTR_KPARAM_INFO
	.align		4
.L_9:
        /*0008*/ 	.byte	0x04, 0x17
        /*000a*/ 	.short	(.L_11 - .L_10)
.L_10:
        /*000c*/ 	.word	0x00000000
        /*0010*/ 	.short	0x0006
        /*0012*/ 	.short	0x002c
        /*0014*/ 	.byte	0x00, 0xf0, 0x11, 0x00


	//----- nvinfo : EIATTR_KPARAM_INFO
	.align		4
.L_11:
        /*0018*/ 	.byte	0x04, 0x17
        /*001a*/ 	.short	(.L_13 - .L_12)
.L_12:
        /*001c*/ 	.word	0x00000000
        /*0020*/ 	.short	0x0005
        /*0022*/ 	.short	0x0028
        /*0024*/ 	.byte	0x00, 0xf0, 0x11, 0x00


	//----- nvinfo : EIATTR_KPARAM_INFO
	.align		4
.L_13:
        /*0028*/ 	.byte	0x04, 0x17
        /*002a*/ 	.short	(.L_15 - .L_14)
.L_14:
        /*002c*/ 	.word	0x00000000
        /*0030*/ 	.short	0x0004
        /*0032*/ 	.short	0x0020
        /*0034*/ 	.byte	0x00, 0xf4, 0x21, 0x00


	//----- nvinfo : EIATTR_KPARAM_INFO
	.align		4
.L_15:
        /*0038*/ 	.byte	0x04, 0x17
        /*003a*/ 	.short	(.L_17 - .L_16)
.L_16:
        /*003c*/ 	.word	0x00000000
        /*0040*/ 	.short	0x0003
        /*0042*/ 	.short	0x0018
        /*0044*/ 	.byte	0x00, 0xf4, 0x21, 0x00


	//----- nvinfo : EIATTR_KPARAM_INFO
	.align		4
.L_17:
        /*0048*/ 	.byte	0x04, 0x17
        /*004a*/ 	.short	(.L_19 - .L_18)
.L_18:
        /*004c*/ 	.word	0x00000000
        /*0050*/ 	.short	0x0002
        /*0052*/ 	.short	0x0010
        /*0054*/ 	.byte	0x00, 0xf4, 0x21, 0x00


	//----- nvinfo : EIATTR_KPARAM_INFO
	.align		4
.L_19:
        /*0058*/ 	.byte	0x04, 0x17
        /*005a*/ 	.short	(.L_21 - .L_20)
.L_20:
        /*005c*/ 	.word	0x00000000
        /*0060*/ 	.short	0x0001
        /*0062*/ 	.short	0x0008
        /*0064*/ 	.byte	0x00, 0xf4, 0x21, 0x00


	//----- nvinfo : EIATTR_KPARAM_INFO
	.align		4
.L_21:
        /*0068*/ 	.byte	0x04, 0x17
        /*006a*/ 	.short	(.L_23 - .L_22)
.L_22:
        /*006c*/ 	.word	0x00000000
        /*0070*/ 	.short	0x0000
        /*0072*/ 	.short	0x0000
        /*0074*/ 	.byte	0x00, 0xf4, 0x21, 0x00


	//----- nvinfo : EIATTR_SPARSE_MMA_MASK
	.align		4
.L_23:
        /*0078*/ 	.byte	0x03, 0x50
        /*007a*/ 	.short	0x0000


	//----- nvinfo : EIATTR_MAXREG_COUNT
	.align		4
        /*007c*/ 	.byte	0x03, 0x1b
        /*007e*/ 	.short	0x00ff


	//----- nvinfo : EIATTR_COOP_GROUP_MASK_REGIDS
	.align		4
        /*0080*/ 	.byte	0x04, 0x29
        /*0082*/ 	.short	(.L_25 - .L_24)


	//   ....[0]....
.L_24:
        /*0084*/ 	.word	0xffffffff


	//   ....[1]....
        /*0088*/ 	.word	0xffffffff


	//   ....[2]....
        /*008c*/ 	.word	0xffffffff


	//   ....[3]....
        /*0090*/ 	.word	0xffffffff


	//   ....[4]....
        /*0094*/ 	.word	0xffffffff


	//   ....[5]....
        /*0098*/ 	.word	0xffffffff


	//   ....[6]....
        /*009c*/ 	.word	0xffffffff


	//   ....[7]....
        /*00a0*/ 	.word	0xffffffff


	//   ....[8]....
        /*00a4*/ 	.word	0xffffffff


	//   ....[9]....
        /*00a8*/ 	.word	0xffffffff


	//----- nvinfo : EIATTR_COOP_GROUP_INSTR_OFFSETS
	.align		4
.L_25:
        /*00ac*/ 	.byte	0x04, 0x28
        /*00ae*/ 	.short	(.L_27 - .L_26)


	//   ....[0]....
.L_26:
        /*00b0*/ 	.word	0x000004f0


	//   ....[1]....
        /*00b4*/ 	.word	0x00000520


	//   ....[2]....
        /*00b8*/ 	.word	0x000005b0


	//   ....[3]....
        /*00bc*/ 	.word	0x000005d0


	//   ....[4]....
        /*00c0*/ 	.word	0x000005f0


	//   ....[5]....
        /*00c4*/ 	.word	0x00000700


	//   ....[6]....
        /*00c8*/ 	.word	0x00000720


	//   ....[7]....
        /*00cc*/ 	.word	0x00000780


	//   ....[8]....
        /*00d0*/ 	.word	0x000007a0


	//   ....[9]....
        /*00d4*/ 	.word	0x000007c0


	//----- nvinfo : EIATTR_EXIT_INSTR_OFFSETS
	.align		4
.L_27:
        /*00d8*/ 	.byte	0x04, 0x1c
        /*00da*/ 	.short	(.L_29 - .L_28)


	//   ....[0]....
.L_28:
        /*00dc*/ 	.word	0x00000890


	//   ....[1]....
        /*00e0*/ 	.word	0x000008c0


	//----- nvinfo : EIATTR_REQNTID
	.align		4
.L_29:
        /*00e4*/ 	.byte	0x04, 0x10
        /*00e6*/ 	.short	(.L_31 - .L_30)
.L_30:
        /*00e8*/ 	.word	0x00000100
        /*00ec*/ 	.word	0x00000001
        /*00f0*/ 	.word	0x00000001


	//----- nvinfo : EIATTR_CBANK_PARAM_SIZE
	.align		4
.L_31:
        /*00f4*/ 	.byte	0x03, 0x19
        /*00f6*/ 	.short	0x0030


	//----- nvinfo : EIATTR_PARAM_CBANK
	.align		4
        /*00f8*/ 	.byte	0x04, 0x0a
        /*00fa*/ 	.short	(.L_33 - .L_32)
	.align		4
.L_32:
        /*00fc*/ 	.word	index@(.nv.constant0.triton_per_fused_native_group_norm_10)
        /*0100*/ 	.short	0x0210
        /*0102*/ 	.short	0x0030


	//----- nvinfo : EIATTR_SW_WAR
	.align		4
.L_33:
        /*0104*/ 	.byte	0x04, 0x36
        /*0106*/ 	.short	(.L_35 - .L_34)
.L_34:
        /*0108*/ 	.word	0x00000008
.L_35:


//--------------------- .nv.callgraph             --------------------------
	.section	.nv.callgraph,"",@"SHT_CUDA_CALLGRAPH"
	.align	4
	.sectionentsize	8
	.align		4
        /*0000*/ 	.word	0x00000000
	.align		4
        /*0004*/ 	.word	0xffffffff
	.align		4
        /*0008*/ 	.word	0x00000000
	.align		4
        /*000c*/ 	.word	0xfffffffe
	.align		4
        /*0010*/ 	.word	0x00000000
	.align		4
        /*0014*/ 	.word	0xfffffffd
	.align		4
        /*0018*/ 	.word	0x00000000
	.align		4
        /*001c*/ 	.word	0xfffffffc


//--------------------- .text.triton_per_fused_native_group_norm_10 --------------------------
	.section	.text.triton_per_fused_native_group_norm_10,"ax",@progbits
	.sectionflags	@"SHF_BARRIERS=1"
	.align	128
        .global         triton_per_fused_native_group_norm_10
        .type           triton_per_fused_native_group_norm_10,@function
        .size           triton_per_fused_native_group_norm_10,(.L_x_1 - triton_per_fused_native_group_norm_10)
        .other          triton_per_fused_native_group_norm_10,@"STO_CUDA_ENTRY STV_DEFAULT"
triton_per_fused_native_group_norm_10:
.text.triton_per_fused_native_group_norm_10:
[----:B------:R-:W0:Y:S01]  /*0000*/  LDC R1, c[0x0][0x28] ;  /* 0x00000a00ff017b82 */ /* 0x000e220000000800 */
[----:B------:R-:W1:Y:S01]  /*0010*/  S2R R15, SR_TID.X ;  /* 0x00000000000f7919 */ /* 0x000e620000002100 */
[----:B------:R-:W-:Y:S01]  /*0020*/  ULDC.64 UR6, c[0x0][0x208] ;  /* 0x0000820000067ab9 */ /* 0x000fe20000000a00 */
[----:B------:R-:W2:Y:S01]  /*0030*/  S2R R3, SR_CTAID.X ;  /* 0x0000000000037919 */ /* 0x000ea20000002500 */
[----:B-1----:R-:W-:Y:S02]  /*0040*/  LOP3.LUT R16, R15, 0x7, RZ, 0xc0, !PT ;  /* 0x000000070f107812 */ /* 0x002fe400078ec0ff */
[----:B------:R-:W-:Y:S02]  /*0050*/  SHF.R.U32.HI R7, RZ, 0x3, R15 ;  /* 0x00000003ff077819 */ /* 0x000fe4000001160f */
[----:B--2---:R-:W-:-:S05]  /*0060*/  LEA R14, R3, R16, 0x3 ;  /* 0x00000010030e7211 */ /* 0x004fca00078e18ff */
[----:B------:R-:W-:-:S05]  /*0070*/  IMAD.HI R3, R14, 0x2aaaaaab, RZ ;  /* 0x2aaaaaab0e037827 */ /* 0x000fca00078e02ff */
[----:B------:R-:W-:-:S04]  /*0080*/  SHF.R.U32.HI R4, RZ, 0x1f, R3 ;  /* 0x0000001fff047819 */ /* 0x000fc80000011603 */
[CC--:B------:R-:W-:Y:S02]  /*0090*/  LEA.HI.SX32 R5, R3.reuse, R4.reuse, 0x1c ;  /* 0x0000000403057211 */ /* 0x0c0fe400078fe2ff */
[----:B------:R-:W-:Y:S02]  /*00a0*/  LEA.HI.SX32 R4, R3, R4, 0x16 ;  /* 0x0000000403047211 */ /* 0x000fe400078fb2ff */
[----:B------:R-:W-:-:S04]  /*00b0*/  SHF.R.S32.HI R2, RZ, 0x1f, R5 ;  /* 0x0000001fff027819 */ /* 0x000fc80000011405 */
[----:B------:R-:W-:-:S04]  /*00c0*/  LEA.HI R2, R2, R5, RZ, 0x6 ;  /* 0x0000000502027211 */ /* 0x000fc800078f30ff */
[----:B------:R-:W-:-:S04]  /*00d0*/  LOP3.LUT R2, R2, 0x1ffffc0, RZ, 0xc0, !PT ;  /* 0x01ffffc002027812 */ /* 0x000fc800078ec0ff */
[----:B------:R-:W-:Y:S01]  /*00e0*/  IADD3 R6, R5, -R2, RZ ;  /* 0x8000000205067210 */ /* 0x000fe20007ffe0ff */
[----:B------:R-:W-:Y:S01]  /*00f0*/  IMAD R5, R5, -0x60, R14 ;  /* 0xffffffa005057824 */ /* 0x000fe200078e020e */
[----:B------:R-:W-:Y:S02]  /*0100*/  SGXT.U32 R2, R7, 0x5 ;  /* 0x000000050702781a */ /* 0x000fe40000000000 */
[----:B------:R-:W-:Y:S01]  /*0110*/  SHF.L.U32 R7, R6, 0x7, RZ ;  /* 0x0000000706077819 */ /* 0x000fe200000006ff */
[----:B------:R-:W-:Y:S01]  /*0120*/  IMAD R18, R4, 0x60000, R5 ;  /* 0x0006000004127824 */ /* 0x000fe200078e0205 */
[----:B------:R-:W-:Y:S01]  /*0130*/  SHF.R.S32.HI R9, RZ, 0x18, R6 ;  /* 0x00000018ff097819 */ /* 0x000fe20000011406 */
[----:B------:R-:W1:Y:S01]  /*0140*/  LDC.64 R4, c[0x0][0x210] ;  /* 0x00008400ff047b82 */ /* 0x000e620000000a00 */
[----:B------:R-:W-:Y:S02]  /*0150*/  LOP3.LUT R7, R7, R2, RZ, 0xfc, !PT ;  /* 0x0000000207077212 */ /* 0x000fe400078efcff */
[----:B------:R-:W-:-:S02]  /*0160*/  SGXT R9, R9, 0x1 ;  /* 0x000000010909781a */ /* 0x000fc40000000200 */
[----:B------:R-:W-:Y:S02]  /*0170*/  LOP3.LUT R6, R7, 0x20, RZ, 0xfc, !PT ;  /* 0x0000002007067812 */ /* 0x000fe400078efcff */
[----:B------:R-:W-:Y:S01]  /*0180*/  LEA.HI R10, R9, R7, RZ, 0xc ;  /* 0x00000007090a7211 */ /* 0x000fe200078f60ff */
[----:B------:R-:W2:Y:S01]  /*0190*/  LDC.64 R2, c[0x0][0x218] ;  /* 0x00008600ff027b82 */ /* 0x000ea20000000a00 */
[----:B------:R-:W-:Y:S02]  /*01a0*/  SHF.L.U32 R18, R18, 0x1, RZ ;  /* 0x0000000112127819 */ /* 0x000fe400000006ff */
[----:B------:R-:W-:Y:S02]  /*01b0*/  LOP3.LUT R12, R10, 0xfffff000, RZ, 0xc0, !PT ;  /* 0xfffff0000a0c7812 */ /* 0x000fe400078ec0ff */
[----:B------:R-:W-:Y:S02]  /*01c0*/  LOP3.LUT R8, R7, 0x40, RZ, 0xfc, !PT ;  /* 0x0000004007087812 */ /* 0x000fe400078efcff */
[----:B------:R-:W-:Y:S01]  /*01d0*/  LEA.HI R11, R9, R6, RZ, 0xc ;  /* 0x00000006090b7211 */ /* 0x000fe200078f60ff */
[C---:B------:R-:W-:Y:S01]  /*01e0*/  IMAD.IADD R12, R7.reuse, 0x1, -R12 ;  /* 0x00000001070c7824 */ /* 0x040fe200078e0a0c */
[----:B------:R-:W-:-:S02]  /*01f0*/  LOP3.LUT R7, R7, 0x60, RZ, 0xfc, !PT ;  /* 0x0000006007077812 */ /* 0x000fc400078efcff */
[----:B------:R-:W-:Y:S02]  /*0200*/  LEA.HI.SX32 R19, R10, R18, 0x14 ;  /* 0x000000120a137211 */ /* 0x000fe400078fa2ff */
[C---:B------:R-:W-:Y:S02]  /*0210*/  LEA.HI R10, R9.reuse, R8, RZ, 0xc ;  /* 0x00000008090a7211 */ /* 0x040fe400078f60ff */
[----:B------:R-:W-:Y:S02]  /*0220*/  LEA.HI R13, R9, R7, RZ, 0xc ;  /* 0x00000007090d7211 */ /* 0x000fe400078f60ff */
[C---:B------:R-:W-:Y:S02]  /*0230*/  LOP3.LUT R9, R11.reuse, 0xfffff000, RZ, 0xc0, !PT ;  /* 0xfffff0000b097812 */ /* 0x040fe400078ec0ff */
[----:B------:R-:W-:Y:S02]  /*0240*/  LEA.HI.SX32 R20, R11, R18, 0x14 ;  /* 0x000000120b147211 */ /* 0x000fe400078fa2ff */
[----:B------:R-:W-:-:S02]  /*0250*/  IADD3 R9, R6, -R9, RZ ;  /* 0x8000000906097210 */ /* 0x000fc40007ffe0ff */
[C---:B------:R-:W-:Y:S02]  /*0260*/  LOP3.LUT R11, R10.reuse, 0xfffff000, RZ, 0xc0, !PT ;  /* 0xfffff0000a0b7812 */ /* 0x040fe400078ec0ff */
[-C--:B------:R-:W-:Y:S01]  /*0270*/  LEA.HI.SX32 R22, R10, R18.reuse, 0x14 ;  /* 0x000000120a167211 */ /* 0x080fe200078fa2ff */
[----:B------:R-:W-:Y:S01]  /*0280*/  IMAD R9, R9, 0xc0, R20 ;  /* 0x000000c009097824 */ /* 0x000fe200078e0214 */
[C---:B------:R-:W-:Y:S02]  /*0290*/  LOP3.LUT R10, R13.reuse, 0xfffff000, RZ, 0xc0, !PT ;  /* 0xfffff0000d0a7812 */ /* 0x040fe400078ec0ff */
[----:B------:R-:W-:Y:S01]  /*02a0*/  LEA.HI.SX32 R23, R13, R18, 0x14 ;  /* 0x000000120d177211 */ /* 0x000fe200078fa2ff */
[----:B------:R-:W-:Y:S01]  /*02b0*/  IMAD R13, R12, 0xc0, R19 ;  /* 0x000000c00c0d7824 */ /* 0x000fe200078e0213 */
[----:B------:R-:W-:Y:S01]  /*02c0*/  IADD3 R11, R8, -R11, RZ ;  /* 0x8000000b080b7210 */ /* 0x000fe20007ffe0ff */
[----:B------:R-:W-:Y:S02]  /*02d0*/  IMAD.IADD R10, R7, 0x1, -R10 ;  /* 0x00000001070a7824 */ /* 0x000fe400078e0a0a */
[----:B-1----:R-:W-:-:S04]  /*02e0*/  IMAD.WIDE R18, R9, 0x4, R4 ;  /* 0x0000000409127825 */ /* 0x002fc800078e0204 */
[----:B------:R-:W-:Y:S02]  /*02f0*/  IMAD R25, R11, 0xc0, R22 ;  /* 0x000000c00b197824 */ /* 0x000fe400078e0216 */
[C---:B------:R-:W-:Y:S01]  /*0300*/  IMAD.WIDE R20, R13.reuse, 0x4, R4 ;  /* 0x000000040d147825 */ /* 0x040fe200078e0204 */
[----:B------:R-:W3:Y:S03]  /*0310*/  LDG.E.EL R18, desc[UR6][R18.64] ;  /* 0x0000000612127981 */ /* 0x000ee6000c2e1900 */
[--C-:B--2---:R-:W-:Y:S02]  /*0320*/  IMAD.WIDE R6, R13, 0x4, R2.reuse ;  /* 0x000000040d067825 */ /* 0x104fe400078e0202 */
[----:B------:R-:W2:Y:S02]  /*0330*/  LDG.E.EL R20, desc[UR6][R20.64] ;  /* 0x0000000614147981 */ /* 0x000ea4000c2e1900 */
[----:B------:R-:W-:-:S02]  /*0340*/  IMAD.WIDE R8, R9, 0x4, R2 ;  /* 0x0000000409087825 */ /* 0x000fc400078e0202 */
[----:B------:R-:W2:Y:S02]  /*0350*/  LDG.E.EL R7, desc[UR6][R6.64] ;  /* 0x0000000606077981 */ /* 0x000ea4000c2e1900 */
[----:B------:R-:W-:Y:S02]  /*0360*/  IMAD R23, R10, 0xc0, R23 ;  /* 0x000000c00a177824 */ /* 0x000fe400078e0217 */
[C---:B------:R-:W-:Y:S01]  /*0370*/  IMAD.WIDE R10, R25.reuse, 0x4, R4 ;  /* 0x00000004190a7825 */ /* 0x040fe200078e0204 */
[----:B------:R-:W3:Y:S03]  /*0380*/  LDG.E.EL R9, desc[UR6][R8.64] ;  /* 0x0000000608097981 */ /* 0x000ee6000c2e1900 */
[----:B------:R-:W-:Y:S02]  /*0390*/  IMAD.WIDE R12, R25, 0x4, R2 ;  /* 0x00000004190c7825 */ /* 0x000fe400078e0202 */
[----:B------:R-:W4:Y:S02]  /*03a0*/  LDG.E.EL R10, desc[UR6][R10.64] ;  /* 0x000000060a0a7981 */ /* 0x000f24000c2e1900 */
[----:B------:R-:W-:-:S02]  /*03b0*/  IMAD.WIDE R4, R23, 0x4, R4 ;  /* 0x0000000417047825 */ /* 0x000fc400078e0204 */
[----:B------:R-:W4:Y:S02]  /*03c0*/  LDG.E.EL R13, desc[UR6][R12.64] ;  /* 0x000000060c0d7981 */ /* 0x000f24000c2e1900 */
[----:B------:R-:W-:Y:S02]  /*03d0*/  IMAD.WIDE R2, R23, 0x4, R2 ;  /* 0x0000000417027825 */ /* 0x000fe400078e0202 */
[----:B------:R-:W5:Y:S04]  /*03e0*/  LDG.E.EL R4, desc[UR6][R4.64] ;  /* 0x0000000604047981 */ /* 0x000f68000c2e1900 */
[----:B------:R1:W5:Y:S01]  /*03f0*/  LDG.E.EL R3, desc[UR6][R2.64] ;  /* 0x0000000602037981 */ /* 0x000362000c2e1900 */
[----:B------:R-:W1:Y:S01]  /*0400*/  S2UR UR5, SR_CgaCtaId ;  /* 0x00000000000579c3 */ /* 0x000e620000008800 */
[----:B------:R-:W-:Y:S01]  /*0410*/  UMOV UR4, 0x400 ;  /* 0x0000040000047882 */ /* 0x000fe20000000000 */
[----:B01----:R-:W-:-:S04]  /*0420*/  LOP3.LUT R2, R15, 0x1f, RZ, 0xc0, !PT ;  /* 0x0000001f0f027812 */ /* 0x003fc800078ec0ff */
[----:B------:R-:W-:Y:S01]  /*0430*/  ISETP.GE.U32.AND P1, PT, R2, 0x8, PT ;  /* 0x000000080200780c */ /* 0x000fe20003f26070 */
[----:B------:R-:W-:Y:S01]  /*0440*/  UPRMT UR4, UR5, 0x654, UR4 ;  /* 0x0000065405047896 */ /* 0x000fe20008000004 */
[----:B------:R-:W-:Y:S02]  /*0450*/  ISETP.GE.AND P2, PT, R15, 0x40, PT ;  /* 0x000000400f00780c */ /* 0x000fe40003f46270 */
[----:B------:R-:W-:-:S04]  /*0460*/  ISETP.NE.AND P0, PT, R16, RZ, PT ;  /* 0x000000ff1000720c */ /* 0x000fc80003f05270 */
[----:B------:R-:W-:Y:S01]  /*0470*/  ISETP.LT.AND P0, PT, R15, 0x40, !P0 ;  /* 0x000000400f00780c */ /* 0x000fe20004701270 */
[----:B--2---:R-:W-:Y:S01]  /*0480*/  FADD R20, R20, R7 ;  /* 0x0000000714147221 */ /* 0x004fe20000000000 */
[----:B---3--:R-:W-:-:S04]  /*0490*/  FADD R19, R18, R9 ;  /* 0x0000000912137221 */ /* 0x008fc80000000000 */
[----:B------:R-:W-:Y:S01]  /*04a0*/  FADD R11, R20, R19 ;  /* 0x00000013140b7221 */ /* 0x000fe20000000000 */
[----:B----4-:R-:W-:-:S04]  /*04b0*/  FADD R10, R10, R13 ;  /* 0x0000000d0a0a7221 */ /* 0x010fc80000000000 */
[----:B------:R-:W-:Y:S01]  /*04c0*/  FADD R11, R10, R11 ;  /* 0x0000000b0a0b7221 */ /* 0x000fe20000000000 */
[----:B-----5:R-:W-:-:S04]  /*04d0*/  FADD R6, R4, R3 ;  /* 0x0000000304067221 */ /* 0x020fc80000000000 */
[----:B------:R-:W-:-:S05]  /*04e0*/  FADD R11, R6, R11 ;  /* 0x0000000b060b7221 */ /* 0x000fca0000000000 */
[----:B------:R-:W0:Y:S01]  /*04f0*/  SHFL.BFLY PT, R8, R11, 0x10, 0x1f ;  /* 0x0e001f000b087f89 */ /* 0x000e2200000e0000 */
[----:B------:R-:W-:Y:S01]  /*0500*/  SHF.R.U32.HI R3, RZ, 0x3, R15 ;  /* 0x00000003ff037819 */ /* 0x000fe2000001160f */
[----:B0-----:R-:W-:-:S05]  /*0510*/  FADD R8, R11, R8 ;  /* 0x000000080b087221 */ /* 0x001fca0000000000 */
[----:B------:R-:W0:Y:S01]  /*0520*/  SHFL.BFLY PT, R5, R8, 0x8, 0x1f ;  /* 0x0d001f0008057f89 */ /* 0x000e2200000e0000 */
[----:B------:R-:W-:Y:S02]  /*0530*/  LOP3.LUT R2, R3, 0x1c, RZ, 0xc0, !PT ;  /* 0x0000001c03027812 */ /* 0x000fe400078ec0ff */
[----:B------:R-:W-:-:S04]  /*0540*/  SHF.L.U32 R3, R16, 0x5, RZ ;  /* 0x0000000510037819 */ /* 0x000fc800000006ff */
[----:B------:R-:W-:Y:S01]  /*0550*/  LOP3.LUT R7, R3, R2, RZ, 0xfc, !PT ;  /* 0x0000000203077212 */ /* 0x000fe200078efcff */
[----:B0-----:R-:W-:-:S05]  /*0560*/  FADD R12, R8, R5 ;  /* 0x00000005080c7221 */ /* 0x001fca0000000000 */
[----:B------:R-:W-:Y:S01]  /*0570*/  @!P1 STS [R7+UR4], R12 ;  /* 0x0000000c07009988 */ /* 0x000fe20008000804 */
[----:B------:R-:W-:Y:S01]  /*0580*/  LEA R4, R15, UR4, 0x2 ;  /* 0x000000040f047c11 */ /* 0x000fe2000f8e10ff */
[----:B------:R-:W-:Y:S06]  /*0590*/  BAR.SYNC.DEFER_BLOCKING 0x0 ;  /* 0x0000000000007b1d */ /* 0x000fec0000010000 */
[----:B------:R-:W0:Y:S04]  /*05a0*/  @!P2 LDS R0, [R4] ;  /* 0x000000000400a984 */ /* 0x000e280000000800 */
[----:B0-----:R-:W0:Y:S02]  /*05b0*/  SHFL.BFLY PT, R5, R0, 0x4, 0x1f ;  /* 0x0c801f0000057f89 */ /* 0x001e2400000e0000 */
[----:B0-----:R-:W-:-:S05]  /*05c0*/  FADD R8, R0, R5 ;  /* 0x0000000500087221 */ /* 0x001fca0000000000 */
[----:B------:R-:W0:Y:S02]  /*05d0*/  SHFL.BFLY PT, R5, R8, 0x2, 0x1f ;  /* 0x0c401f0008057f89 */ /* 0x000e2400000e0000 */
[----:B0-----:R-:W-:-:S05]  /*05e0*/  FADD R9, R8, R5 ;  /* 0x0000000508097221 */ /* 0x001fca0000000000 */
[----:B------:R-:W0:Y:S02]  /*05f0*/  SHFL.BFLY PT, R18, R9, 0x1, 0x1f ;  /* 0x0c201f0009127f89 */ /* 0x000e2400000e0000 */
[----:B0-----:R-:W-:-:S05]  /*0600*/  FADD R11, R9, R18 ;  /* 0x00000012090b7221 */ /* 0x001fca0000000000 */
[----:B------:R-:W-:Y:S01]  /*0610*/  @P0 STS [R4], R11 ;  /* 0x0000000b04000388 */ /* 0x000fe20000000800 */
[----:B------:R-:W-:Y:S06]  /*0620*/  BAR.SYNC.DEFER_BLOCKING 0x0 ;  /* 0x0000000000007b1d */ /* 0x000fec0000010000 */
[----:B------:R-:W0:Y:S02]  /*0630*/  LDS R5, [R3+UR4] ;  /* 0x0000000403057984 */ /* 0x000e240008000800 */
[----:B------:R-:W-:Y:S01]  /*0640*/  BAR.SYNC.DEFER_BLOCKING 0x0 ;  /* 0x0000000000007b1d */ /* 0x000fe20000010000 */
[----:B0-----:R-:W-:-:S04]  /*0650*/  FMUL R5, R5, 0.0078125 ;  /* 0x3c00000005057820 */ /* 0x001fc80000400000 */
[--C-:B------:R-:W-:Y:S01]  /*0660*/  FADD R19, R19, -R5.reuse ;  /* 0x8000000513137221 */ /* 0x100fe20000000000 */
[----:B------:R-:W-:-:S03]  /*0670*/  FADD R20, R20, -R5 ;  /* 0x8000000514147221 */ /* 0x000fc60000000000 */
[----:B------:R-:W-:Y:S01]  /*0680*/  FMUL R19, R19, R19 ;  /* 0x0000001313137220 */ /* 0x000fe20000400000 */
[----:B------:R-:W-:-:S03]  /*0690*/  FADD R10, R10, -R5 ;  /* 0x800000050a0a7221 */ /* 0x000fc60000000000 */
[----:B------:R-:W-:Y:S01]  /*06a0*/  FFMA R19, R20, R20, R19 ;  /* 0x0000001414137223 */ /* 0x000fe20000000013 */
[----:B------:R-:W-:-:S03]  /*06b0*/  FADD R6, R6, -R5 ;  /* 0x8000000506067221 */ /* 0x000fc60000000000 */
[----:B------:R-:W-:Y:S01]  /*06c0*/  FFMA R19, R10, R10, R19 ;  /* 0x0000000a0a137223 */ /* 0x000fe20000000013 */
[----:B------:R-:W-:Y:S01]  /*06d0*/  SHF.R.U32.HI R13, RZ, 0x3, R15 ;  /* 0x00000003ff0d7819 */ /* 0x000fe2000001160f */
[----:B------:R-:W0:Y:S02]  /*06e0*/  LDC.64 R10, c[0x0][0x230] ;  /* 0x00008c00ff0a7b82 */ /* 0x000e240000000a00 */
[----:B------:R-:W-:-:S05]  /*06f0*/  FFMA R19, R6, R6, R19 ;  /* 0x0000000606137223 */ /* 0x000fca0000000013 */
[----:B------:R-:W1:Y:S02]  /*0700*/  SHFL.BFLY PT, R0, R19, 0x10, 0x1f ;  /* 0x0e001f0013007f89 */ /* 0x000e6400000e0000 */
[----:B-1----:R-:W-:-:S05]  /*0710*/  FADD R0, R19, R0 ;  /* 0x0000000013007221 */ /* 0x002fca0000000000 */
[----:B------:R-:W1:Y:S02]  /*0720*/  SHFL.BFLY PT, R9, R0, 0x8, 0x1f ;  /* 0x0d001f0000097f89 */ /* 0x000e6400000e0000 */
[----:B-1----:R-:W-:-:S05]  /*0730*/  FADD R6, R0, R9 ;  /* 0x0000000900067221 */ /* 0x002fca0000000000 */
[----:B------:R1:W-:Y:S01]  /*0740*/  @!P1 STS [R7+UR4], R6 ;  /* 0x0000000607009988 */ /* 0x0003e20008000804 */
[----:B------:R-:W-:Y:S08]  /*0750*/  BAR.SYNC.DEFER_BLOCKING 0x0 ;  /* 0x0000000000007b1d */ /* 0x000ff00000010000 */
[----:B-1----:R-:W1:Y:S01]  /*0760*/  LDC.64 R6, c[0x0][0x220] ;  /* 0x00008800ff067b82 */ /* 0x002e620000000a00 */
[----:B------:R-:W2:Y:S04]  /*0770*/  @!P2 LDS R17, [R4] ;  /* 0x000000000411a984 */ /* 0x000ea80000000800 */
[----:B--2---:R-:W2:Y:S02]  /*0780*/  SHFL.BFLY PT, R8, R17, 0x4, 0x1f ;  /* 0x0c801f0011087f89 */ /* 0x004ea400000e0000 */
[----:B--2---:R-:W-:-:S05]  /*0790*/  FADD R12, R17, R8 ;  /* 0x00000008110c7221 */ /* 0x004fca0000000000 */
[----:B------:R-:W2:Y:S02]  /*07a0*/  SHFL.BFLY PT, R9, R12, 0x2, 0x1f ;  /* 0x0c401f000c097f89 */ /* 0x000ea400000e0000 */
[----:B--2---:R-:W-:-:S05]  /*07b0*/  FADD R16, R12, R9 ;  /* 0x000000090c107221 */ /* 0x004fca0000000000 */
[----:B------:R-:W2:Y:S02]  /*07c0*/  SHFL.BFLY PT, R9, R16, 0x1, 0x1f ;  /* 0x0c201f0010097f89 */ /* 0x000ea400000e0000 */
[----:B--2---:R-:W-:Y:S02]  /*07d0*/  FADD R19, R16, R9 ;  /* 0x0000000910137221 */ /* 0x004fe40000000000 */
[----:B------:R-:W2:Y:S03]  /*07e0*/  LDC.64 R8, c[0x0][0x228] ;  /* 0x00008a00ff087b82 */ /* 0x000ea60000000a00 */
[----:B------:R-:W-:Y:S05]  /*07f0*/  @P0 STS [R4], R19 ;  /* 0x0000001304000388 */ /* 0x000fea0000000800 */
[----:B------:R-:W-:Y:S01]  /*0800*/  BAR.SYNC.DEFER_BLOCKING 0x0 ;  /* 0x0000000000007b1d */ /* 0x000fe20000010000 */
[----:B------:R-:W-:-:S05]  /*0810*/  SGXT.U32 R13, R13, 0x2 ;  /* 0x000000020d0d781a */ /* 0x000fca0000000000 */
[----:B------:R-:W3:Y:S01]  /*0820*/  LDS R3, [R3+UR4] ;  /* 0x0000000403037984 */ /* 0x000ee20008000800 */
[----:B------:R-:W-:Y:S01]  /*0830*/  LOP3.LUT P0, RZ, R2, R13, RZ, 0xfc, !PT ;  /* 0x0000000d02ff7212 */ /* 0x000fe2000780fcff */
[----:B-1----:R-:W-:-:S04]  /*0840*/  IMAD.WIDE R6, R14, 0x4, R6 ;  /* 0x000000040e067825 */ /* 0x002fc800078e0206 */
[----:B--2---:R-:W-:-:S04]  /*0850*/  IMAD.WIDE R8, R14, 0x4, R8 ;  /* 0x000000040e087825 */ /* 0x004fc800078e0208 */
[----:B0-----:R-:W-:-:S04]  /*0860*/  IMAD.WIDE R14, R14, 0x4, R10 ;  /* 0x000000040e0e7825 */ /* 0x001fc800078e020a */
[----:B------:R0:W-:Y:S04]  /*0870*/  @!P0 STG.E desc[UR6][R6.64], R5 ;  /* 0x0000000506008986 */ /* 0x0001e8000c101906 */
[----:B---3--:R0:W-:Y:S02]  /*0880*/  @!P0 STG.E desc[UR6][R8.64], R3 ;  /* 0x0000000308008986 */ /* 0x0081e4000c101906 */
[----:B0-----:R-:W-:Y:S05]  /*0890*/  @P0 EXIT ;  /* 0x000000000000094d */ /* 0x001fea0003800000 */
[----:B0-----:R-:W-:-:S07]  /*08a0*/  HFMA2.MMA R3, -RZ, RZ, 3.5, 0 ;  /* 0x43000000ff037435 */ /* 0x001fce00000001ff */
[----:B------:R-:W-:Y:S01]  /*08b0*/  STG.E desc[UR6][R14.64], R3 ;  /* 0x000000030e007986 */ /* 0x000fe2000c101906 */
[----:B------:R-:W-:Y:S05]  /*08c0*/  EXIT ;  /* 0x000000000000794d */ /* 0x000fea0003800000 */
.L_x_0:
[----:B------:R-:W-:-:S00]  /*08d0*/  BRA `(.L_x_0) ;  /* 0xfffffffc00fc7947 */ /* 0x000fc0000383ffff */
[----:B------:R-:W-:-:S00]  /*08e0*/  NOP ;  /* 0x0000000000007918 */ /* 0x000fc00000000000 */
        /* <DEDUP_REMOVED lines=9> */
.L_x_1:


//--------------------- .nv.shared.triton_per_fused_native_group_norm_10 --------------------------
	.section	.nv.shared.triton_per_fused_native_group_norm_10,"aw",@nobits
	.sectionflags	@""
	.align	16
	.zero		1024


//--------------------- .nv.constant0.triton_per_fused_native_group_norm_10 --------------------------
	.section	.nv.constant0.triton_per_fused_native_group_norm_10,"a",@progbits
	.sectionflags	@""
	.align	4
.nv.constant0.triton_per_fused_native_group_norm_10:
	.zero		576
